//
// Generated by NVIDIA NVVM Compiler
//
// Compiler Build ID: CL-36424714
// Cuda compilation tools, release 13.0, V13.0.88
// Based on NVVM 20.0.0
//

.version 9.0
.target sm_100
.address_size 64

	// .globl	_Z3arrPi

.visible .entry _Z3arrPi(
	.param .u64 .ptr .align 1 _Z3arrPi_param_0
)
{
	.reg .b32 	%r<3>;
	.reg .b64 	%rd<5>;

	ld.param.u64 	%rd1, [_Z3arrPi_param_0];
	cvta.to.global.u64 	%rd2, %rd1;
	mov.u32 	%r1, %tid.x;
	mul.wide.u32 	%rd3, %r1, 4;
	add.s64 	%rd4, %rd2, %rd3;
	mov.b32 	%r2, 0;
	st.global.u32 	[%rd4], %r2;
	ret;

}


// ===== COMPILED SASS (sm_100) =====

	.target	sm_100

	.elftype	@"ET_EXEC"


//--------------------- .note.nv.tkinfo           --------------------------
	.section	.note.nv.tkinfo,"",@"SHT_NOTE"
	.sectionflags	@"SHF_NOTE_NV_TKINFO"
	.tkinfo
        /*0018*/ 	.word	0x00000002
        /*0030*/ 	.string	""
        /*0030*/ 	.string	"ptxas"
        /*0030*/ 	.string	"Cuda compilation tools, release 13.0, V13.0.88"
        /*0030*/ 	.string	"Build cuda_13.0.r13.0/compiler.36424714_0"
        /*0030*/ 	.string	"-arch sm_100 -m 64 "



//--------------------- .note.nv.cuinfo           --------------------------
	.section	.note.nv.cuinfo,"",@"SHT_NOTE"
	.sectionflags	@"SHF_NOTE_NV_CUINFO"
        /*0018*/ 	.short	0x0002
        /*001a*/ 	.short	0x0064
        /*001c*/ 	.short	0x0082
	.zero		2


//--------------------- .nv.info                  --------------------------
	.section	.nv.info,"",@"SHT_CUDA_INFO"
	.align	4


	//----- nvinfo : EIATTR_REGCOUNT
	.align		4
        /*0000*/ 	.byte	0x04, 0x2f
        /*0002*/ 	.short	(.L_1 - .L_0)
	.align		4
.L_0:
        /*0004*/ 	.word	index@(_Z3arrPi)
        /*0008*/ 	.word	0x00000008


	//----- nvinfo : EIATTR_FRAME_SIZE
	.align		4
.L_1:
        /*000c*/ 	.byte	0x04, 0x11
        /*000e*/ 	.short	(.L_3 - .L_2)
	.align		4
.L_2:
        /*0010*/ 	.word	index@(_Z3arrPi)
        /*0014*/ 	.word	0x00000000


	//----- nvinfo : EIATTR_MIN_STACK_SIZE
	.align		4
.L_3:
        /*0018*/ 	.byte	0x04, 0x12
        /*001a*/ 	.short	(.L_5 - .L_4)
	.align		4
.L_4:
        /*001c*/ 	.word	index@(_Z3arrPi)
        /*0020*/ 	.word	0x00000000
.L_5:


//--------------------- .nv.compat                --------------------------
	.section	.nv.compat,"",@"SHT_CUDA_COMPAT_INFO"
	.align	4
        /*0000*/ 	.byte	0x02, 0x09, 0x00, 0x00, 0x02, 0x02, 0x01, 0x00, 0x02, 0x05, 0x05, 0x00, 0x03, 0x07, 0x01, 0x01
        /*0010*/ 	.byte	0x02, 0x03, 0x00, 0x00, 0x02, 0x06, 0x01, 0x00, 0x04, 0x0b, 0x08, 0x00, 0x09, 0x00, 0x00, 0x00
        /*0020*/ 	.byte	0x00, 0x00, 0x00, 0x00


//--------------------- .nv.info._Z3arrPi         --------------------------
	.section	.nv.info._Z3arrPi,"",@"SHT_CUDA_INFO"
	.sectionflags	@""
	.align	4


	//----- nvinfo : EIATTR_CUDA_API_VERSION
	.align		4
        /*0000*/ 	.byte	0x04, 0x37
        /*0002*/ 	.short	(.L_7 - .L_6)
.L_6:
        /*0004*/ 	.word	0x00000082


	//----- nvinfo : EIATTR_KPARAM_INFO
	.align		4
.L_7:
        /*0008*/ 	.byte	0x04, 0x17
        /*000a*/ 	.short	(.L_9 - .L_8)
.L_8:
        /*000c*/ 	.word	0x00000000
        /*0010*/ 	.short	0x0000
        /*0012*/ 	.short	0x0000
        /*0014*/ 	.byte	0x00, 0xf5, 0x21, 0x00


	//----- nvinfo : EIATTR_SPARSE_MMA_MASK
	.align		4
.L_9:
        /*0018*/ 	.byte	0x03, 0x50
        /*001a*/ 	.short	0x0000


	//----- nvinfo : EIATTR_MAXREG_COUNT
	.align		4
        /*001c*/ 	.byte	0x03, 0x1b
        /*001e*/ 	.short	0x00ff


	//----- nvinfo : EIATTR_MERCURY_ISA_VERSION
	.align		4
        /*0020*/ 	.byte	0x03, 0x5f
        /*0022*/ 	.short	0x0101


	//----- nvinfo : EIATTR_VRC_CTA_INIT_COUNT
	.align		4
        /*0024*/ 	.byte	0x02, 0x4a
	.zero		1
	.zero		1


	//----- nvinfo : EIATTR_EXIT_INSTR_OFFSETS
	.align		4
        /*0028*/ 	.byte	0x04, 0x1c
        /*002a*/ 	.short	(.L_11 - .L_10)


	//   ....[0]....
.L_10:
        /*002c*/ 	.word	0x00000060


	//----- nvinfo : EIATTR_CBANK_PARAM_SIZE
	.align		4
.L_11:
        /*0030*/ 	.byte	0x03, 0x19
        /*0032*/ 	.short	0x0008


	//----- nvinfo : EIATTR_PARAM_CBANK
	.align		4
        /*0034*/ 	.byte	0x04, 0x0a
        /*0036*/ 	.short	(.L_13 - .L_12)
	.align		4
.L_12:
        /*0038*/ 	.word	index@(.nv.constant0._Z3arrPi)
        /*003c*/ 	.short	0x0380
        /*003e*/ 	.short	0x0008


	//----- nvinfo : EIATTR_SW_WAR
	.align		4
.L_13:
        /*0040*/ 	.byte	0x04, 0x36
        /*0042*/ 	.short	(.L_15 - .L_14)
.L_14:
        /*0044*/ 	.word	0x00000008
.L_15:


//--------------------- .nv.callgraph             --------------------------
	.section	.nv.callgraph,"",@"SHT_CUDA_CALLGRAPH"
	.align	4
	.sectionentsize	8
	.align		4
        /*0000*/ 	.word	0x00000000
	.align		4
        /*0004*/ 	.word	0xffffffff
	.align		4
        /*0008*/ 	.word	0x00000000
	.align		4
        /*000c*/ 	.word	0xfffffffe
	.align		4
        /*0010*/ 	.word	0x00000000
	.align		4
        /*0014*/ 	.word	0xfffffffd
	.align		4
        /*0018*/ 	.word	0x00000000
	.align		4
        /*001c*/ 	.word	0xfffffffc


//--------------------- .text._Z3arrPi            --------------------------
	.section	.text._Z3arrPi,"ax",@progbits
	.align	128
        .global         _Z3arrPi
        .type           _Z3arrPi,@function
        .size           _Z3arrPi,(.L_x_1 - _Z3arrPi)
        .other          _Z3arrPi,@"STO_CUDA_ENTRY STV_DEFAULT"
_Z3arrPi:
.text._Z3arrPi:
[----:B------:R-:W-:Y:S01]  /*0000*/  LDC R1, c[0x0][0x37c] ;  /* 0x0000df00ff017b82 */ /* 0x000fe20000000800 */
[----:B------:R-:W0:Y:S07]  /*0010*/  S2R R5, SR_TID.X ;  /* 0x0000000000057919 */ /* 0x000e2e0000002100 */
[----:B------:R-:W0:Y:S01]  /*0020*/  LDC.64 R2, c[0x0][0x380] ;  /* 0x0000e000ff027b82 */ /* 0x000e220000000a00 */
[----:B------:R-:W1:Y:S01]  /*0030*/  LDCU.64 UR4, c[0x0][0x358] ;  /* 0x00006b00ff0477ac */ /* 0x000e620008000a00 */
[----:B0-----:R-:W-:-:S05]  /*0040*/  IMAD.WIDE.U32 R2, R5, 0x4, R2 ;  /* 0x0000000405027825 */ /* 0x001fca00078e0002 */
[----:B-1----:R-:W-:Y:S01]  /*0050*/  STG.E desc[UR4][R2.64], RZ ;  /* 0x000000ff02007986 */ /* 0x002fe2000c101904 */
[----:B------:R-:W-:Y:S05]  /*0060*/  EXIT ;  /* 0x000000000000794d */ /* 0x000fea0003800000 */
.L_x_0:
[----:B------:R-:W-:-:S00]  /*0070*/  BRA `(.L_x_0) ;  /* 0xfffffffc00fc7947 */ /* 0x000fc0000383ffff */
[----:B------:R-:W-:-:S00]  /*0080*/  NOP ;  /* 0x0000000000007918 */ /* 0x000fc00000000000 */
[----:B------:R-:W-:-:S00]  /*0090*/  NOP ;  /* 0x0000000000007918 */ /* 0x000fc00000000000 */
[----:B------:R-:W-:-:S00]  /*00a0*/  NOP ;  /* 0x0000000000007918 */ /* 0x000fc00000000000 */
[----:B------:R-:W-:-:S00]  /*00b0*/  NOP ;  /* 0x0000000000007918 */ /* 0x000fc00000000000 */
[----:B------:R-:W-:-:S00]  /*00c0*/  NOP ;  /* 0x0000000000007918 */ /* 0x000fc00000000000 */
[----:B------:R-:W-:-:S00]  /*00d0*/  NOP ;  /* 0x0000000000007918 */ /* 0x000fc00000000000 */
[----:B------:R-:W-:-:S00]  /*00e0*/  NOP ;  /* 0x0000000000007918 */ /* 0x000fc00000000000 */
[----:B------:R-:W-:-:S00]  /*00f0*/  NOP ;  /* 0x0000000000007918 */ /* 0x000fc00000000000 */
.L_x_1:


//--------------------- .nv.shared.reserved.0     --------------------------
	.section	.nv.shared.reserved.0,"aw",@nobits
	.weak		__nv_reservedSMEM_offset_0_alias
	.size		__nv_reservedSMEM_offset_0_alias, 0, 64
	.other		__nv_reservedSMEM_offset_0_alias,@"STO_CUDA_RESERVED_SHARED STV_DEFAULT"
__nv_reservedSMEM_offset_0_alias:
	.zero		0
	.zero		64


//--------------------- .nv.constant0._Z3arrPi    --------------------------
	.section	.nv.constant0._Z3arrPi,"a",@progbits
	.sectionflags	@""
	.align	4
.nv.constant0._Z3arrPi:
	.zero		904


//--------------------- SYMBOLS --------------------------

	.type		.nv.reservedSmem.offset0,@object
	.size		.nv.reservedSmem.offset0,0x4
